//
// Generated by NVIDIA NVVM Compiler
//
// Compiler Build ID: CL-36424714
// Cuda compilation tools, release 13.0, V13.0.88
// Based on NVVM 20.0.0
//

.version 9.0
.target sm_100
.address_size 64

	// .globl	_Z13matvec_kernelPdS_S_ll

.visible .entry _Z13matvec_kernelPdS_S_ll(
	.param .u64 .ptr .align 1 _Z13matvec_kernelPdS_S_ll_param_0,
	.param .u64 .ptr .align 1 _Z13matvec_kernelPdS_S_ll_param_1,
	.param .u64 .ptr .align 1 _Z13matvec_kernelPdS_S_ll_param_2,
	.param .u64 _Z13matvec_kernelPdS_S_ll_param_3,
	.param .u64 _Z13matvec_kernelPdS_S_ll_param_4
)
{
	.reg .pred 	%p<11>;
	.reg .b32 	%r<5>;
	.reg .b64 	%rd<63>;
	.reg .b64 	%fd<112>;

	ld.param.u64 	%rd30, [_Z13matvec_kernelPdS_S_ll_param_0];
	ld.param.u64 	%rd32, [_Z13matvec_kernelPdS_S_ll_param_1];
	ld.param.u64 	%rd33, [_Z13matvec_kernelPdS_S_ll_param_2];
	ld.param.u64 	%rd34, [_Z13matvec_kernelPdS_S_ll_param_3];
	ld.param.u64 	%rd31, [_Z13matvec_kernelPdS_S_ll_param_4];
	cvta.to.global.u64 	%rd1, %rd33;
	cvta.to.global.u64 	%rd2, %rd32;
	mov.u32 	%r1, %tid.x;
	mov.u32 	%r2, %ctaid.x;
	mov.u32 	%r3, %ntid.x;
	mad.lo.s32 	%r4, %r2, %r3, %r1;
	cvt.s64.s32 	%rd3, %r4;
	setp.le.s64 	%p1, %rd34, %rd3;
	@%p1 bra 	$L__BB0_15;
	setp.lt.s64 	%p2, %rd31, 1;
	mov.f64 	%fd111, 0d0000000000000000;
	@%p2 bra 	$L__BB0_14;
	mul.lo.s64 	%rd4, %rd31, %rd3;
	and.b64  	%rd5, %rd31, 15;
	setp.lt.u64 	%p3, %rd31, 16;
	mov.f64 	%fd111, 0d0000000000000000;
	mov.b64 	%rd58, 0;
	@%p3 bra 	$L__BB0_5;
	and.b64  	%rd58, %rd31, 9223372036854775792;
	shl.b64 	%rd36, %rd4, 3;
	add.s64 	%rd37, %rd36, %rd2;
	add.s64 	%rd55, %rd37, 64;
	add.s64 	%rd54, %rd1, 64;
	mov.f64 	%fd111, 0d0000000000000000;
	mov.u64 	%rd56, %rd58;
$L__BB0_4:
	.pragma "nounroll";
	ld.global.f64 	%fd18, [%rd55+-64];
	ld.global.f64 	%fd19, [%rd54+-64];
	fma.rn.f64 	%fd20, %fd18, %fd19, %fd111;
	ld.global.f64 	%fd21, [%rd55+-56];
	ld.global.f64 	%fd22, [%rd54+-56];
	fma.rn.f64 	%fd23, %fd21, %fd22, %fd20;
	ld.global.f64 	%fd24, [%rd55+-48];
	ld.global.f64 	%fd25, [%rd54+-48];
	fma.rn.f64 	%fd26, %fd24, %fd25, %fd23;
	ld.global.f64 	%fd27, [%rd55+-40];
	ld.global.f64 	%fd28, [%rd54+-40];
	fma.rn.f64 	%fd29, %fd27, %fd28, %fd26;
	ld.global.f64 	%fd30, [%rd55+-32];
	ld.global.f64 	%fd31, [%rd54+-32];
	fma.rn.f64 	%fd32, %fd30, %fd31, %fd29;
	ld.global.f64 	%fd33, [%rd55+-24];
	ld.global.f64 	%fd34, [%rd54+-24];
	fma.rn.f64 	%fd35, %fd33, %fd34, %fd32;
	ld.global.f64 	%fd36, [%rd55+-16];
	ld.global.f64 	%fd37, [%rd54+-16];
	fma.rn.f64 	%fd38, %fd36, %fd37, %fd35;
	ld.global.f64 	%fd39, [%rd55+-8];
	ld.global.f64 	%fd40, [%rd54+-8];
	fma.rn.f64 	%fd41, %fd39, %fd40, %fd38;
	ld.global.f64 	%fd42, [%rd55];
	ld.global.f64 	%fd43, [%rd54];
	fma.rn.f64 	%fd44, %fd42, %fd43, %fd41;
	ld.global.f64 	%fd45, [%rd55+8];
	ld.global.f64 	%fd46, [%rd54+8];
	fma.rn.f64 	%fd47, %fd45, %fd46, %fd44;
	ld.global.f64 	%fd48, [%rd55+16];
	ld.global.f64 	%fd49, [%rd54+16];
	fma.rn.f64 	%fd50, %fd48, %fd49, %fd47;
	ld.global.f64 	%fd51, [%rd55+24];
	ld.global.f64 	%fd52, [%rd54+24];
	fma.rn.f64 	%fd53, %fd51, %fd52, %fd50;
	ld.global.f64 	%fd54, [%rd55+32];
	ld.global.f64 	%fd55, [%rd54+32];
	fma.rn.f64 	%fd56, %fd54, %fd55, %fd53;
	ld.global.f64 	%fd57, [%rd55+40];
	ld.global.f64 	%fd58, [%rd54+40];
	fma.rn.f64 	%fd59, %fd57, %fd58, %fd56;
	ld.global.f64 	%fd60, [%rd55+48];
	ld.global.f64 	%fd61, [%rd54+48];
	fma.rn.f64 	%fd62, %fd60, %fd61, %fd59;
	ld.global.f64 	%fd63, [%rd55+56];
	ld.global.f64 	%fd64, [%rd54+56];
	fma.rn.f64 	%fd111, %fd63, %fd64, %fd62;
	add.s64 	%rd56, %rd56, -16;
	add.s64 	%rd55, %rd55, 128;
	add.s64 	%rd54, %rd54, 128;
	setp.ne.s64 	%p4, %rd56, 0;
	@%p4 bra 	$L__BB0_4;
$L__BB0_5:
	setp.eq.s64 	%p5, %rd5, 0;
	@%p5 bra 	$L__BB0_14;
	and.b64  	%rd16, %rd31, 7;
	setp.lt.u64 	%p6, %rd5, 8;
	@%p6 bra 	$L__BB0_8;
	add.s64 	%rd38, %rd58, %rd4;
	shl.b64 	%rd39, %rd38, 3;
	add.s64 	%rd40, %rd2, %rd39;
	ld.global.f64 	%fd66, [%rd40];
	shl.b64 	%rd41, %rd58, 3;
	add.s64 	%rd42, %rd1, %rd41;
	ld.global.f64 	%fd67, [%rd42];
	fma.rn.f64 	%fd68, %fd66, %fd67, %fd111;
	ld.global.f64 	%fd69, [%rd40+8];
	ld.global.f64 	%fd70, [%rd42+8];
	fma.rn.f64 	%fd71, %fd69, %fd70, %fd68;
	ld.global.f64 	%fd72, [%rd40+16];
	ld.global.f64 	%fd73, [%rd42+16];
	fma.rn.f64 	%fd74, %fd72, %fd73, %fd71;
	ld.global.f64 	%fd75, [%rd40+24];
	ld.global.f64 	%fd76, [%rd42+24];
	fma.rn.f64 	%fd77, %fd75, %fd76, %fd74;
	ld.global.f64 	%fd78, [%rd40+32];
	ld.global.f64 	%fd79, [%rd42+32];
	fma.rn.f64 	%fd80, %fd78, %fd79, %fd77;
	ld.global.f64 	%fd81, [%rd40+40];
	ld.global.f64 	%fd82, [%rd42+40];
	fma.rn.f64 	%fd83, %fd81, %fd82, %fd80;
	ld.global.f64 	%fd84, [%rd40+48];
	ld.global.f64 	%fd85, [%rd42+48];
	fma.rn.f64 	%fd86, %fd84, %fd85, %fd83;
	ld.global.f64 	%fd87, [%rd40+56];
	ld.global.f64 	%fd88, [%rd42+56];
	fma.rn.f64 	%fd111, %fd87, %fd88, %fd86;
	add.s64 	%rd58, %rd58, 8;
$L__BB0_8:
	setp.eq.s64 	%p7, %rd16, 0;
	@%p7 bra 	$L__BB0_14;
	and.b64  	%rd60, %rd31, 3;
	setp.lt.u64 	%p8, %rd16, 4;
	@%p8 bra 	$L__BB0_11;
	add.s64 	%rd43, %rd58, %rd4;
	shl.b64 	%rd44, %rd43, 3;
	add.s64 	%rd45, %rd2, %rd44;
	ld.global.f64 	%fd90, [%rd45];
	shl.b64 	%rd46, %rd58, 3;
	add.s64 	%rd47, %rd1, %rd46;
	ld.global.f64 	%fd91, [%rd47];
	fma.rn.f64 	%fd92, %fd90, %fd91, %fd111;
	ld.global.f64 	%fd93, [%rd45+8];
	ld.global.f64 	%fd94, [%rd47+8];
	fma.rn.f64 	%fd95, %fd93, %fd94, %fd92;
	ld.global.f64 	%fd96, [%rd45+16];
	ld.global.f64 	%fd97, [%rd47+16];
	fma.rn.f64 	%fd98, %fd96, %fd97, %fd95;
	ld.global.f64 	%fd99, [%rd45+24];
	ld.global.f64 	%fd100, [%rd47+24];
	fma.rn.f64 	%fd111, %fd99, %fd100, %fd98;
	add.s64 	%rd58, %rd58, 4;
$L__BB0_11:
	setp.eq.s64 	%p9, %rd60, 0;
	@%p9 bra 	$L__BB0_14;
	shl.b64 	%rd48, %rd58, 3;
	add.s64 	%rd62, %rd1, %rd48;
	add.s64 	%rd49, %rd58, %rd4;
	shl.b64 	%rd50, %rd49, 3;
	add.s64 	%rd61, %rd2, %rd50;
$L__BB0_13:
	.pragma "nounroll";
	ld.global.f64 	%fd101, [%rd61];
	ld.global.f64 	%fd102, [%rd62];
	fma.rn.f64 	%fd111, %fd101, %fd102, %fd111;
	add.s64 	%rd62, %rd62, 8;
	add.s64 	%rd61, %rd61, 8;
	add.s64 	%rd60, %rd60, -1;
	setp.ne.s64 	%p10, %rd60, 0;
	@%p10 bra 	$L__BB0_13;
$L__BB0_14:
	cvta.to.global.u64 	%rd51, %rd30;
	shl.b64 	%rd52, %rd3, 3;
	add.s64 	%rd53, %rd51, %rd52;
	st.global.f64 	[%rd53], %fd111;
$L__BB0_15:
	ret;

}


// ===== COMPILED SASS (sm_100) =====

	.target	sm_100

	.elftype	@"ET_EXEC"


//--------------------- .note.nv.tkinfo           --------------------------
	.section	.note.nv.tkinfo,"",@"SHT_NOTE"
	.sectionflags	@"SHF_NOTE_NV_TKINFO"
	.tkinfo
        /*0018*/ 	.word	0x00000002
        /*0030*/ 	.string	""
        /*0030*/ 	.string	"ptxas"
        /*0030*/ 	.string	"Cuda compilation tools, release 13.0, V13.0.88"
        /*0030*/ 	.string	"Build cuda_13.0.r13.0/compiler.36424714_0"
        /*0030*/ 	.string	"-arch sm_100 -m 64 "



//--------------------- .note.nv.cuinfo           --------------------------
	.section	.note.nv.cuinfo,"",@"SHT_NOTE"
	.sectionflags	@"SHF_NOTE_NV_CUINFO"
        /*0018*/ 	.short	0x0002
        /*001a*/ 	.short	0x0064
        /*001c*/ 	.short	0x0082
	.zero		2


//--------------------- .nv.info                  --------------------------
	.section	.nv.info,"",@"SHT_CUDA_INFO"
	.align	4


	//----- nvinfo : EIATTR_REGCOUNT
	.align		4
        /*0000*/ 	.byte	0x04, 0x2f
        /*0002*/ 	.short	(.L_1 - .L_0)
	.align		4
.L_0:
        /*0004*/ 	.word	index@(_Z13matvec_kernelPdS_S_ll)
        /*0008*/ 	.word	0x00000020


	//----- nvinfo : EIATTR_FRAME_SIZE
	.align		4
.L_1:
        /*000c*/ 	.byte	0x04, 0x11
        /*000e*/ 	.short	(.L_3 - .L_2)
	.align		4
.L_2:
        /*0010*/ 	.word	index@(_Z13matvec_kernelPdS_S_ll)
        /*0014*/ 	.word	0x00000000


	//----- nvinfo : EIATTR_MIN_STACK_SIZE
	.align		4
.L_3:
        /*0018*/ 	.byte	0x04, 0x12
        /*001a*/ 	.short	(.L_5 - .L_4)
	.align		4
.L_4:
        /*001c*/ 	.word	index@(_Z13matvec_kernelPdS_S_ll)
        /*0020*/ 	.word	0x00000000
.L_5:


//--------------------- .nv.compat                --------------------------
	.section	.nv.compat,"",@"SHT_CUDA_COMPAT_INFO"
	.align	4
        /*0000*/ 	.byte	0x02, 0x09, 0x00, 0x00, 0x02, 0x02, 0x01, 0x00, 0x02, 0x05, 0x05, 0x00, 0x03, 0x07, 0x01, 0x01
        /*0010*/ 	.byte	0x02, 0x03, 0x00, 0x00, 0x02, 0x06, 0x01, 0x00, 0x04, 0x0b, 0x08, 0x00, 0x01, 0x00, 0x00, 0x00
        /*0020*/ 	.byte	0x00, 0x00, 0x00, 0x00


//--------------------- .nv.info._Z13matvec_kernelPdS_S_ll --------------------------
	.section	.nv.info._Z13matvec_kernelPdS_S_ll,"",@"SHT_CUDA_INFO"
	.sectionflags	@""
	.align	4


	//----- nvinfo : EIATTR_CUDA_API_VERSION
	.align		4
        /*0000*/ 	.byte	0x04, 0x37
        /*0002*/ 	.short	(.L_7 - .L_6)
.L_6:
        /*0004*/ 	.word	0x00000082


	//----- nvinfo : EIATTR_KPARAM_INFO
	.align		4
.L_7:
        /*0008*/ 	.byte	0x04, 0x17
        /*000a*/ 	.short	(.L_9 - .L_8)
.L_8:
        /*000c*/ 	.word	0x00000000
        /*0010*/ 	.short	0x0004
        /*0012*/ 	.short	0x0020
        /*0014*/ 	.byte	0x00, 0xf0, 0x21, 0x00


	//----- nvinfo : EIATTR_KPARAM_INFO
	.align		4
.L_9:
        /*0018*/ 	.byte	0x04, 0x17
        /*001a*/ 	.short	(.L_11 - .L_10)
.L_10:
        /*001c*/ 	.word	0x00000000
        /*0020*/ 	.short	0x0003
        /*0022*/ 	.short	0x0018
        /*0024*/ 	.byte	0x00, 0xf0, 0x21, 0x00


	//----- nvinfo : EIATTR_KPARAM_INFO
	.align		4
.L_11:
        /*0028*/ 	.byte	0x04, 0x17
        /*002a*/ 	.short	(.L_13 - .L_12)
.L_12:
        /*002c*/ 	.word	0x00000000
        /*0030*/ 	.short	0x0002
        /*0032*/ 	.short	0x0010
        /*0034*/ 	.byte	0x00, 0xf5, 0x21, 0x00


	//----- nvinfo : EIATTR_KPARAM_INFO
	.align		4
.L_13:
        /*0038*/ 	.byte	0x04, 0x17
        /*003a*/ 	.short	(.L_15 - .L_14)
.L_14:
        /*003c*/ 	.word	0x00000000
        /*0040*/ 	.short	0x0001
        /*0042*/ 	.short	0x0008
        /*0044*/ 	.byte	0x00, 0xf5, 0x21, 0x00


	//----- nvinfo : EIATTR_KPARAM_INFO
	.align		4
.L_15:
        /*0048*/ 	.byte	0x04, 0x17
        /*004a*/ 	.short	(.L_17 - .L_16)
.L_16:
        /*004c*/ 	.word	0x00000000
        /*0050*/ 	.short	0x0000
        /*0052*/ 	.short	0x0000
        /*0054*/ 	.byte	0x00, 0xf5, 0x21, 0x00


	//----- nvinfo : EIATTR_SPARSE_MMA_MASK
	.align		4
.L_17:
        /*0058*/ 	.byte	0x03, 0x50
        /*005a*/ 	.short	0x0000


	//----- nvinfo : EIATTR_MAXREG_COUNT
	.align		4
        /*005c*/ 	.byte	0x03, 0x1b
        /*005e*/ 	.short	0x00ff


	//----- nvinfo : EIATTR_MERCURY_ISA_VERSION
	.align		4
        /*0060*/ 	.byte	0x03, 0x5f
        /*0062*/ 	.short	0x0101


	//----- nvinfo : EIATTR_VRC_CTA_INIT_COUNT
	.align		4
        /*0064*/ 	.byte	0x02, 0x4a
	.zero		1
	.zero		1


	//----- nvinfo : EIATTR_EXIT_INSTR_OFFSETS
	.align		4
        /*0068*/ 	.byte	0x04, 0x1c
        /*006a*/ 	.short	(.L_19 - .L_18)


	//   ....[0]....
.L_18:
        /*006c*/ 	.word	0x00000090


	//   ....[1]....
        /*0070*/ 	.word	0x00000cf0


	//----- nvinfo : EIATTR_CBANK_PARAM_SIZE
	.align		4
.L_19:
        /*0074*/ 	.byte	0x03, 0x19
        /*0076*/ 	.short	0x0028


	//----- nvinfo : EIATTR_PARAM_CBANK
	.align		4
        /*0078*/ 	.byte	0x04, 0x0a
        /*007a*/ 	.short	(.L_21 - .L_20)
	.align		4
.L_20:
        /*007c*/ 	.word	index@(.nv.constant0._Z13matvec_kernelPdS_S_ll)
        /*0080*/ 	.short	0x0380
        /*0082*/ 	.short	0x0028


	//----- nvinfo : EIATTR_SW_WAR
	.align		4
.L_21:
        /*0084*/ 	.byte	0x04, 0x36
        /*0086*/ 	.short	(.L_23 - .L_22)
.L_22:
        /*0088*/ 	.word	0x00000008
.L_23:


//--------------------- .nv.callgraph             --------------------------
	.section	.nv.callgraph,"",@"SHT_CUDA_CALLGRAPH"
	.align	4
	.sectionentsize	8
	.align		4
        /*0000*/ 	.word	0x00000000
	.align		4
        /*0004*/ 	.word	0xffffffff
	.align		4
        /*0008*/ 	.word	0x00000000
	.align		4
        /*000c*/ 	.word	0xfffffffe
	.align		4
        /*0010*/ 	.word	0x00000000
	.align		4
        /*0014*/ 	.word	0xfffffffd
	.align		4
        /*0018*/ 	.word	0x00000000
	.align		4
        /*001c*/ 	.word	0xfffffffc


//--------------------- .text._Z13matvec_kernelPdS_S_ll --------------------------
	.section	.text._Z13matvec_kernelPdS_S_ll,"ax",@progbits
	.align	128
        .global         _Z13matvec_kernelPdS_S_ll
        .type           _Z13matvec_kernelPdS_S_ll,@function
        .size           _Z13matvec_kernelPdS_S_ll,(.L_x_7 - _Z13matvec_kernelPdS_S_ll)
        .other          _Z13matvec_kernelPdS_S_ll,@"STO_CUDA_ENTRY STV_DEFAULT"
_Z13matvec_kernelPdS_S_ll:
.text._Z13matvec_kernelPdS_S_ll:
[----:B------:R-:W-:Y:S01]  /*0000*/  LDC R1, c[0x0][0x37c] ;  /* 0x0000df00ff017b82 */ /* 0x000fe20000000800 */
[----:B------:R-:W0:Y:S07]  /*0010*/  S2R R0, SR_TID.X ;  /* 0x0000000000007919 */ /* 0x000e2e0000002100 */
[----:B------:R-:W0:Y:S01]  /*0020*/  S2UR UR4, SR_CTAID.X ;  /* 0x00000000000479c3 */ /* 0x000e220000002500 */
[----:B------:R-:W1:Y:S07]  /*0030*/  LDCU.64 UR6, c[0x0][0x398] ;  /* 0x00007300ff0677ac */ /* 0x000e6e0008000a00 */
[----:B------:R-:W0:Y:S02]  /*0040*/  LDC R3, c[0x0][0x360] ;  /* 0x0000d800ff037b82 */ /* 0x000e240000000800 */
[----:B0-----:R-:W-:-:S05]  /*0050*/  IMAD R0, R3, UR4, R0 ;  /* 0x0000000403007c24 */ /* 0x001fca000f8e0200 */
[----:B-1----:R-:W-:Y:S02]  /*0060*/  ISETP.GE.U32.AND P0, PT, R0, UR6, PT ;  /* 0x0000000600007c0c */ /* 0x002fe4000bf06070 */
[----:B------:R-:W-:-:S04]  /*0070*/  SHF.R.S32.HI R13, RZ, 0x1f, R0 ;  /* 0x0000001fff0d7819 */ /* 0x000fc80000011400 */
[----:B------:R-:W-:-:S13]  /*0080*/  ISETP.GE.AND.EX P0, PT, R13, UR7, PT, P0 ;  /* 0x000000070d007c0c */ /* 0x000fda000bf06300 */
[----:B------:R-:W-:Y:S05]  /*0090*/  @P0 EXIT ;  /* 0x000000000000094d */ /* 0x000fea0003800000 */
[----:B------:R-:W0:Y:S01]  /*00a0*/  LDCU.64 UR8, c[0x0][0x3a0] ;  /* 0x00007400ff0877ac */ /* 0x000e220008000a00 */
[----:B------:R-:W-:Y:S01]  /*00b0*/  CS2R R8, SRZ ;  /* 0x0000000000087805 */ /* 0x000fe2000001ff00 */
[----:B------:R-:W1:Y:S01]  /*00c0*/  LDCU.64 UR12, c[0x0][0x358] ;  /* 0x00006b00ff0c77ac */ /* 0x000e620008000a00 */
[----:B0-----:R-:W-:-:S04]  /*00d0*/  UISETP.GE.U32.AND UP0, UPT, UR8, 0x1, UPT ;  /* 0x000000010800788c */ /* 0x001fc8000bf06070 */
[----:B------:R-:W-:-:S09]  /*00e0*/  UISETP.GE.AND.EX UP0, UPT, UR9, URZ, UPT, UP0 ;  /* 0x000000ff0900728c */ /* 0x000fd2000bf06300 */
[----:B-1----:R-:W-:Y:S05]  /*00f0*/  BRA.U !UP0, `(.L_x_0) ;  /* 0x0000000908ec7547 */ /* 0x002fea000b800000 */
[----:B------:R-:W-:Y:S02]  /*0100*/  UISETP.GE.U32.AND UP1, UPT, UR8, 0x10, UPT ;  /* 0x000000100800788c */ /* 0x000fe4000bf26070 */
[----:B------:R-:W-:Y:S01]  /*0110*/  IMAD R3, R13, UR8, RZ ;  /* 0x000000080d037c24 */ /* 0x000fe2000f8e02ff */
[----:B------:R-:W-:Y:S02]  /*0120*/  ULOP3.LUT UR10, UR8, 0xf, URZ, 0xc0, !UPT ;  /* 0x0000000f080a7892 */ /* 0x000fe4000f8ec0ff */
[C---:B------:R-:W-:Y:S01]  /*0130*/  IMAD.WIDE.U32 R4, R0.reuse, UR8, RZ ;  /* 0x0000000800047c25 */ /* 0x040fe2000f8e00ff */
[----:B------:R-:W-:Y:S01]  /*0140*/  UISETP.GE.U32.AND.EX UP1, UPT, UR9, URZ, UPT, UP1 ;  /* 0x000000ff0900728c */ /* 0x000fe2000bf26110 */
[----:B------:R-:W-:Y:S01]  /*0150*/  CS2R R8, SRZ ;  /* 0x0000000000087805 */ /* 0x000fe2000001ff00 */
[----:B------:R-:W-:Y:S01]  /*0160*/  UISETP.NE.U32.AND UP0, UPT, UR10, URZ, UPT ;  /* 0x000000ff0a00728c */ /* 0x000fe2000bf05070 */
[----:B------:R-:W-:Y:S01]  /*0170*/  IMAD R3, R0, UR9, R3 ;  /* 0x0000000900037c24 */ /* 0x000fe2000f8e0203 */
[----:B------:R-:W-:Y:S01]  /*0180*/  UMOV UR5, URZ ;  /* 0x000000ff00057c82 */ /* 0x000fe20008000000 */
[----:B------:R-:W-:Y:S01]  /*0190*/  UMOV UR6, URZ ;  /* 0x000000ff00067c82 */ /* 0x000fe20008000000 */
[----:B------:R-:W-:Y:S01]  /*01a0*/  UISETP.NE.AND.EX UP0, UPT, URZ, URZ, UPT, UP0 ;  /* 0x000000ffff00728c */ /* 0x000fe2000bf05300 */
[----:B------:R-:W-:-:S02]  /*01b0*/  IMAD.IADD R15, R5, 0x1, R3 ;  /* 0x00000001050f7824 */ /* 0x000fc400078e0203 */
[----:B------:R-:W-:Y:S08]  /*01c0*/  BRA.U !UP1, `(.L_x_1) ;  /* 0x0000000509287547 */ /* 0x000ff0000b800000 */
[----:B------:R-:W0:Y:S01]  /*01d0*/  LDCU.64 UR14, c[0x0][0x388] ;  /* 0x00007100ff0e77ac */ /* 0x000e220008000a00 */
[----:B------:R-:W-:Y:S01]  /*01e0*/  CS2R R8, SRZ ;  /* 0x0000000000087805 */ /* 0x000fe2000001ff00 */
[----:B------:R-:W1:Y:S01]  /*01f0*/  LDCU.64 UR6, c[0x0][0x390] ;  /* 0x00007200ff0677ac */ /* 0x000e620008000a00 */
[----:B------:R-:W-:Y:S01]  /*0200*/  ULOP3.LUT UR5, UR8, 0xfffffff0, URZ, 0xc0, !UPT ;  /* 0xfffffff008057892 */ /* 0x000fe2000f8ec0ff */
[----:B0-----:R-:W-:Y:S01]  /*0210*/  LEA R11, P0, R4, UR14, 0x3 ;  /* 0x0000000e040b7c11 */ /* 0x001fe2000f8018ff */
[----:B-1----:R-:W-:-:S03]  /*0220*/  UIADD3 UR4, UP1, UPT, UR6, 0x40, URZ ;  /* 0x0000004006047890 */ /* 0x002fc6000ff3e0ff */
[----:B------:R-:W-:Y:S01]  /*0230*/  LEA.HI.X R3, R4, UR15, R15, 0x3, P0 ;  /* 0x0000000f04037c11 */ /* 0x000fe200080f1c0f */
[----:B------:R-:W-:Y:S01]  /*0240*/  ULOP3.LUT UR6, UR9, 0x7fffffff, URZ, 0xc0, !UPT ;  /* 0x7fffffff09067892 */ /* 0x000fe2000f8ec0ff */
[----:B------:R-:W-:Y:S01]  /*0250*/  IADD3 R11, P0, PT, R11, 0x40, RZ ;  /* 0x000000400b0b7810 */ /* 0x000fe20007f1e0ff */
[----:B------:R-:W-:Y:S01]  /*0260*/  UIADD3.X UR7, UPT, UPT, URZ, UR7, URZ, UP1, !UPT ;  /* 0x00000007ff077290 */ /* 0x000fe20008ffe4ff */
[----:B------:R-:W-:Y:S01]  /*0270*/  IMAD.U32 R10, RZ, RZ, UR4 ;  /* 0x00000004ff0a7e24 */ /* 0x000fe2000f8e00ff */
[----:B------:R-:W-:Y:S02]  /*0280*/  UMOV UR4, UR5 ;  /* 0x0000000500047c82 */ /* 0x000fe40008000000 */
[----:B------:R-:W-:Y:S02]  /*0290*/  IMAD.X R3, RZ, RZ, R3, P0 ;  /* 0x000000ffff037224 */ /* 0x000fe400000e0603 */
[----:B------:R-:W-:Y:S01]  /*02a0*/  IMAD.U32 R7, RZ, RZ, UR7 ;  /* 0x00000007ff077e24 */ /* 0x000fe2000f8e00ff */
[----:B------:R-:W-:-:S06]  /*02b0*/  UMOV UR7, UR6 ;  /* 0x0000000600077c82 */ /* 0x000fcc0008000000 */
.L_x_2:
[----:B------:R-:W-:Y:S02]  /*02c0*/  IMAD.MOV.U32 R2, RZ, RZ, R11 ;  /* 0x000000ffff027224 */ /* 0x000fe400078e000b */
[----:B------:R-:W-:-:S03]  /*02d0*/  IMAD.MOV.U32 R6, RZ, RZ, R10 ;  /* 0x000000ffff067224 */ /* 0x000fc600078e000a */
[----:B------:R-:W2:Y:S04]  /*02e0*/  LDG.E.64 R16, desc[UR12][R2.64+-0x40] ;  /* 0xffffc00c02107981 */ /* 0x000ea8000c1e1b00 */
[----:B------:R-:W2:Y:S04]  /*02f0*/  LDG.E.64 R18, desc[UR12][R6.64+-0x40] ;  /* 0xffffc00c06127981 */ /* 0x000ea8000c1e1b00 */
[----:B------:R-:W3:Y:S04]  /*0300*/  LDG.E.64 R10, desc[UR12][R2.64+-0x38] ;  /* 0xffffc80c020a7981 */ /* 0x000ee8000c1e1b00 */
[----:B------:R-:W3:Y:S04]  /*0310*/  LDG.E.64 R24, desc[UR12][R6.64+-0x38] ;  /* 0xffffc80c06187981 */ /* 0x000ee8000c1e1b00 */
[----:B------:R-:W4:Y:S04]  /*0320*/  LDG.E.64 R20, desc[UR12][R2.64+-0x30] ;  /* 0xffffd00c02147981 */ /* 0x000f28000c1e1b00 */
[----:B------:R-:W4:Y:S01]  /*0330*/  LDG.E.64 R22, desc[UR12][R6.64+-0x30] ;  /* 0xffffd00c06167981 */ /* 0x000f22000c1e1b00 */
[----:B--2---:R-:W-:-:S03]  /*0340*/  DFMA R8, R16, R18, R8 ;  /* 0x000000121008722b */ /* 0x004fc60000000008 */
[----:B------:R-:W2:Y:S04]  /*0350*/  LDG.E.64 R16, desc[UR12][R2.64+-0x28] ;  /* 0xffffd80c02107981 */ /* 0x000ea8000c1e1b00 */
[----:B------:R-:W2:Y:S01]  /*0360*/  LDG.E.64 R18, desc[UR12][R6.64+-0x28] ;  /* 0xffffd80c06127981 */ /* 0x000ea2000c1e1b00 */
[----:B---3--:R-:W-:-:S03]  /*0370*/  DFMA R24, R10, R24, R8 ;  /* 0x000000180a18722b */ /* 0x008fc60000000008 */
[----:B------:R-:W3:Y:S04]  /*0380*/  LDG.E.64 R8, desc[UR12][R2.64+-0x20] ;  /* 0xffffe00c02087981 */ /* 0x000ee8000c1e1b00 */
[----:B------:R-:W3:Y:S01]  /*0390*/  LDG.E.64 R10, desc[UR12][R6.64+-0x20] ;  /* 0xffffe00c060a7981 */ /* 0x000ee2000c1e1b00 */
[----:B----4-:R-:W-:-:S03]  /*03a0*/  DFMA R24, R20, R22, R24 ;  /* 0x000000161418722b */ /* 0x010fc60000000018 */
        /* <DEDUP_REMOVED lines=29> */
[----:B------:R-:W-:Y:S01]  /*0580*/  UIADD3 UR4, UP1, UPT, UR4, -0x10, URZ ;  /* 0xfffffff004047890 */ /* 0x000fe2000ff3e0ff */
[----:B--2---:R-:W-:Y:S02]  /*0590*/  DFMA R24, R16, R18, R24 ;  /* 0x000000121018722b */ /* 0x004fe40000000018 */
[----:B------:R0:W2:Y:S04]  /*05a0*/  LDG.E.64 R18, desc[UR12][R2.64+0x38] ;  /* 0x0000380c02127981 */ /* 0x0000a8000c1e1b00 */
[----:B------:R1:W2:Y:S01]  /*05b0*/  LDG.E.64 R16, desc[UR12][R6.64+0x38] ;  /* 0x0000380c06107981 */ /* 0x0002a2000c1e1b00 */
[----:B------:R-:W-:Y:S01]  /*05c0*/  UIADD3.X UR7, UPT, UPT, UR7, -0x1, URZ, UP1, !UPT ;  /* 0xffffffff07077890 */ /* 0x000fe20008ffe4ff */
[----:B---3--:R-:W-:Y:S01]  /*05d0*/  DFMA R8, R8, R10, R24 ;  /* 0x0000000a0808722b */ /* 0x008fe20000000018 */
[----:B------:R-:W-:Y:S01]  /*05e0*/  UISETP.NE.U32.AND UP1, UPT, UR4, URZ, UPT ;  /* 0x000000ff0400728c */ /* 0x000fe2000bf25070 */
[----:B------:R-:W-:-:S02]  /*05f0*/  IADD3 R11, P0, PT, R2, 0x80, RZ ;  /* 0x00000080020b7810 */ /* 0x000fc40007f1e0ff */
[----:B------:R-:W-:Y:S01]  /*0600*/  IADD3 R10, P1, PT, R6, 0x80, RZ ;  /* 0x00000080060a7810 */ /* 0x000fe20007f3e0ff */
[----:B------:R-:W-:Y:S02]  /*0610*/  UISETP.NE.AND.EX UP1, UPT, UR7, URZ, UPT, UP1 ;  /* 0x000000ff0700728c */ /* 0x000fe4000bf25310 */
[----:B0-----:R-:W-:Y:S01]  /*0620*/  IMAD.X R3, RZ, RZ, R3, P0 ;  /* 0x000000ffff037224 */ /* 0x001fe200000e0603 */
[----:B----4-:R-:W-:Y:S01]  /*0630*/  DFMA R8, R20, R22, R8 ;  /* 0x000000161408722b */ /* 0x010fe20000000008 */
[----:B-1----:R-:W-:-:S07]  /*0640*/  IMAD.X R7, RZ, RZ, R7, P1 ;  /* 0x000000ffff077224 */ /* 0x002fce00008e0607 */
[----:B--2---:R-:W-:Y:S01]  /*0650*/  DFMA R8, R18, R16, R8 ;  /* 0x000000101208722b */ /* 0x004fe20000000008 */
[----:B------:R-:W-:Y:S10]  /*0660*/  BRA.U UP1, `(.L_x_2) ;  /* 0xfffffffd01147547 */ /* 0x000ff4000b83ffff */
.L_x_1:
[----:B------:R-:W-:Y:S05]  /*0670*/  BRA.U !UP0, `(.L_x_0) ;  /* 0x00000005088c7547 */ /* 0x000fea000b800000 */
[----:B------:R-:W-:Y:S02]  /*0680*/  UISETP.GE.U32.AND UP1, UPT, UR10, 0x8, UPT ;  /* 0x000000080a00788c */ /* 0x000fe4000bf26070 */
[----:B------:R-:W-:Y:S02]  /*0690*/  ULOP3.LUT UR9, UR8, 0x7, URZ, 0xc0, !UPT ;  /* 0x0000000708097892 */ /* 0x000fe4000f8ec0ff */
[----:B------:R-:W-:Y:S02]  /*06a0*/  UISETP.GE.U32.AND.EX UP1, UPT, URZ, URZ, UPT, UP1 ;  /* 0x000000ffff00728c */ /* 0x000fe4000bf26110 */
[----:B------:R-:W-:-:S04]  /*06b0*/  UISETP.NE.U32.AND UP0, UPT, UR9, URZ, UPT ;  /* 0x000000ff0900728c */ /* 0x000fc8000bf05070 */
[----:B------:R-:W-:-:S03]  /*06c0*/  UISETP.NE.AND.EX UP0, UPT, URZ, URZ, UPT, UP0 ;  /* 0x000000ffff00728c */ /* 0x000fc6000bf05300 */
[----:B------:R-:W-:Y:S08]  /*06d0*/  BRA.U !UP1, `(.L_x_3) ;  /* 0x0000000109907547 */ /* 0x000ff0000b800000 */
[----:B------:R-:W0:Y:S01]  /*06e0*/  LDCU.64 UR10, c[0x0][0x390] ;  /* 0x00007200ff0a77ac */ /* 0x000e220008000a00 */
[----:B------:R-:W-:Y:S01]  /*06f0*/  IADD3 R2, P0, PT, R4, UR5, RZ ;  /* 0x0000000504027c10 */ /* 0x000fe2000ff1e0ff */
[----:B------:R-:W1:Y:S03]  /*0700*/  LDCU.64 UR14, c[0x0][0x388] ;  /* 0x00007100ff0e77ac */ /* 0x000e660008000a00 */
[----:B------:R-:W-:Y:S01]  /*0710*/  IADD3.X R3, PT, PT, R15, UR6, RZ, P0, !PT ;  /* 0x000000060f037c10 */ /* 0x000fe200087fe4ff */
[----:B0-----:R-:W-:-:S04]  /*0720*/  ULEA UR4, UP1, UR5, UR10, 0x3 ;  /* 0x0000000a05047291 */ /* 0x001fc8000f8218ff */
[----:B------:R-:W-:Y:S01]  /*0730*/  ULEA.HI.X UR7, UR5, UR11, UR6, 0x3, UP1 ;  /* 0x0000000b05077291 */ /* 0x000fe200088f1c06 */
[----:B-1----:R-:W-:-:S04]  /*0740*/  LEA R6, P0, R2, UR14, 0x3 ;  /* 0x0000000e02067c11 */ /* 0x002fc8000f8018ff */
[----:B------:R-:W-:Y:S01]  /*0750*/  LEA.HI.X R7, R2, UR15, R3, 0x3, P0 ;  /* 0x0000000f02077c11 */ /* 0x000fe200080f1c03 */
[----:B------:R-:W-:Y:S02]  /*0760*/  IMAD.U32 R2, RZ, RZ, UR4 ;  /* 0x00000004ff027e24 */ /* 0x000fe4000f8e00ff */
[----:B------:R-:W-:Y:S02]  /*0770*/  IMAD.U32 R3, RZ, RZ, UR7 ;  /* 0x00000007ff037e24 */ /* 0x000fe4000f8e00ff */
[----:B------:R-:W2:Y:S04]  /*0780*/  LDG.E.64 R20, desc[UR12][R6.64] ;  /* 0x0000000c06147981 */ /* 0x000ea8000c1e1b00 */
[----:B------:R-:W2:Y:S04]  /*0790*/  LDG.E.64 R22, desc[UR12][R2.64] ;  /* 0x0000000c02167981 */ /* 0x000ea8000c1e1b00 */
[----:B------:R-:W3:Y:S04]  /*07a0*/  LDG.E.64 R10, desc[UR12][R6.64+0x8] ;  /* 0x0000080c060a7981 */ /* 0x000ee8000c1e1b00 */
[----:B------:R-:W3:Y:S04]  /*07b0*/  LDG.E.64 R24, desc[UR12][R2.64+0x8] ;  /* 0x0000080c02187981 */ /* 0x000ee8000c1e1b00 */
[----:B------:R-:W4:Y:S04]  /*07c0*/  LDG.E.64 R16, desc[UR12][R6.64+0x10] ;  /* 0x0000100c06107981 */ /* 0x000f28000c1e1b00 */
[----:B------:R-:W4:Y:S04]  /*07d0*/  LDG.E.64 R18, desc[UR12][R2.64+0x10] ;  /* 0x0000100c02127981 */ /* 0x000f28000c1e1b00 */
[----:B------:R-:W5:Y:S04]  /*07e0*/  LDG.E.64 R26, desc[UR12][R6.64+0x38] ;  /* 0x0000380c061a7981 */ /* 0x000f68000c1e1b00 */
[----:B------:R-:W5:Y:S01]  /*07f0*/  LDG.E.64 R28, desc[UR12][R2.64+0x38] ;  /* 0x0000380c021c7981 */ /* 0x000f62000c1e1b00 */
        /* <DEDUP_REMOVED lines=12> */
[----:B---3--:R-:W-:-:S08]  /*08c0*/  DFMA R8, R8, R10, R24 ;  /* 0x0000000a0808722b */ /* 0x008fd00000000018 */
[----:B----4-:R-:W-:Y:S01]  /*08d0*/  DFMA R8, R16, R18, R8 ;  /* 0x000000121008722b */ /* 0x010fe20000000008 */
[----:B------:R-:W-:-:S04]  /*08e0*/  UIADD3 UR5, UP1, UPT, UR5, 0x8, URZ ;  /* 0x0000000805057890 */ /* 0x000fc8000ff3e0ff */
[----:B------:R-:W-:-:S03]  /*08f0*/  UIADD3.X UR6, UPT, UPT, URZ, UR6, URZ, UP1, !UPT ;  /* 0x00000006ff067290 */ /* 0x000fc60008ffe4ff */
[----:B--2---:R-:W-:-:S08]  /*0900*/  DFMA R8, R20, R22, R8 ;  /* 0x000000161408722b */ /* 0x004fd00000000008 */
[----:B-----5:R-:W-:-:S11]  /*0910*/  DFMA R8, R26, R28, R8 ;  /* 0x0000001c1a08722b */ /* 0x020fd60000000008 */
.L_x_3:
[----:B------:R-:W-:Y:S05]  /*0920*/  BRA.U !UP0, `(.L_x_0) ;  /* 0x0000000108e07547 */ /* 0x000fea000b800000 */
[----:B------:R-:W-:Y:S02]  /*0930*/  UISETP.GE.U32.AND UP1, UPT, UR9, 0x4, UPT ;  /* 0x000000040900788c */ /* 0x000fe4000bf26070 */
[----:B------:R-:W-:Y:S02]  /*0940*/  ULOP3.LUT UR8, UR8, 0x3, URZ, 0xc0, !UPT ;  /* 0x0000000308087892 */ /* 0x000fe4000f8ec0ff */
[----:B------:R-:W-:Y:S02]  /*0950*/  UISETP.GE.U32.AND.EX UP1, UPT, URZ, URZ, UPT, UP1 ;  /* 0x000000ffff00728c */ /* 0x000fe4000bf26110 */
[----:B------:R-:W-:Y:S01]  /*0960*/  UISETP.NE.U32.AND UP0, UPT, UR8, URZ, UPT ;  /* 0x000000ff0800728c */ /* 0x000fe2000bf05070 */
[----:B------:R-:W-:-:S03]  /*0970*/  UMOV UR4, URZ ;  /* 0x000000ff00047c82 */ /* 0x000fc60008000000 */
[----:B------:R-:W-:-:S03]  /*0980*/  UISETP.NE.AND.EX UP0, UPT, UR4, URZ, UPT, UP0 ;  /* 0x000000ff0400728c */ /* 0x000fc6000bf05300 */
[----:B------:R-:W-:Y:S08]  /*0990*/  BRA.U !UP1, `(.L_x_4) ;  /* 0x0000000109607547 */ /* 0x000ff0000b800000 */
[----:B------:R-:W0:Y:S01]  /*09a0*/  LDCU.64 UR10, c[0x0][0x390] ;  /* 0x00007200ff0a77ac */ /* 0x000e220008000a00 */
[----:B------:R-:W-:Y:S01]  /*09b0*/  IADD3 R2, P0, PT, R4, UR5, RZ ;  /* 0x0000000504027c10 */ /* 0x000fe2000ff1e0ff */
[----:B------:R-:W1:Y:S03]  /*09c0*/  LDCU.64 UR14, c[0x0][0x388] ;  /* 0x00007100ff0e77ac */ /* 0x000e660008000a00 */
[----:B------:R-:W-:Y:S01]  /*09d0*/  IADD3.X R3, PT, PT, R15, UR6, RZ, P0, !PT ;  /* 0x000000060f037c10 */ /* 0x000fe200087fe4ff */
[----:B0-----:R-:W-:-:S04]  /*09e0*/  ULEA UR10, UP1, UR5, UR10, 0x3 ;  /* 0x0000000a050a7291 */ /* 0x001fc8000f8218ff */
[----:B------:R-:W-:Y:S01]  /*09f0*/  ULEA.HI.X UR11, UR5, UR11, UR6, 0x3, UP1 ;  /* 0x0000000b050b7291 */ /* 0x000fe200088f1c06 */
[----:B-1----:R-:W-:Y:S01]  /*0a00*/  LEA R26, P0, R2, UR14, 0x3 ;  /* 0x0000000e021a7c11 */ /* 0x002fe2000f8018ff */
[----:B------:R-:W-:-:S03]  /*0a10*/  IMAD.U32 R28, RZ, RZ, UR10 ;  /* 0x0000000aff1c7e24 */ /* 0x000fc6000f8e00ff */
[----:B------:R-:W-:Y:S01]  /*0a20*/  LEA.HI.X R27, R2, UR15, R3, 0x3, P0 ;  /* 0x0000000f021b7c11 */ /* 0x000fe200080f1c03 */
[----:B------:R-:W-:-:S04]  /*0a30*/  IMAD.U32 R29, RZ, RZ, UR11 ;  /* 0x0000000bff1d7e24 */ /* 0x000fc8000f8e00ff */
        /* <DEDUP_REMOVED lines=8> */
[----:B------:R-:W-:-:S04]  /*0ac0*/  UIADD3 UR5, UP1, UPT, UR5, 0x4, URZ ;  /* 0x0000000405057890 */ /* 0x000fc8000ff3e0ff */
[----:B------:R-:W-:Y:S01]  /*0ad0*/  UIADD3.X UR6, UPT, UPT, URZ, UR6, URZ, UP1, !UPT ;  /* 0x00000006ff067290 */ /* 0x000fe20008ffe4ff */
[----:B--2---:R-:W-:-:S08]  /*0ae0*/  DFMA R2, R2, R6, R8 ;  /* 0x000000060202722b */ /* 0x004fd00000000008 */
[----:B---3--:R-:W-:-:S08]  /*0af0*/  DFMA R2, R10, R16, R2 ;  /* 0x000000100a02722b */ /* 0x008fd00000000002 */
[----:B----4-:R-:W-:-:S08]  /*0b00*/  DFMA R2, R18, R20, R2 ;  /* 0x000000141202722b */ /* 0x010fd00000000002 */
[----:B-----5:R-:W-:-:S11]  /*0b10*/  DFMA R8, R22, R24, R2 ;  /* 0x000000181608722b */ /* 0x020fd60000000002 */
.L_x_4:
[----:B------:R-:W-:Y:S05]  /*0b20*/  BRA.U !UP0, `(.L_x_0) ;  /* 0x0000000108607547 */ /* 0x000fea000b800000 */
[----:B------:R-:W0:Y:S01]  /*0b30*/  LDCU.64 UR14, c[0x0][0x388] ;  /* 0x00007100ff0e77ac */ /* 0x000e220008000a00 */
[----:B------:R-:W-:Y:S01]  /*0b40*/  IADD3 R4, P0, PT, R4, UR5, RZ ;  /* 0x0000000504047c10 */ /* 0x000fe2000ff1e0ff */
[----:B------:R-:W1:Y:S03]  /*0b50*/  LDCU.64 UR10, c[0x0][0x390] ;  /* 0x00007200ff0a77ac */ /* 0x000e660008000a00 */
[----:B------:R-:W-:Y:S02]  /*0b60*/  IADD3.X R7, PT, PT, R15, UR6, RZ, P0, !PT ;  /* 0x000000060f077c10 */ /* 0x000fe400087fe4ff */
[----:B0-----:R-:W-:Y:S01]  /*0b70*/  LEA R6, P1, R4, UR14, 0x3 ;  /* 0x0000000e04067c11 */ /* 0x001fe2000f8218ff */
[----:B-1----:R-:W-:-:S03]  /*0b80*/  ULEA UR7, UP0, UR5, UR10, 0x3 ;  /* 0x0000000a05077291 */ /* 0x002fc6000f8018ff */
[----:B------:R-:W-:Y:S01]  /*0b90*/  LEA.HI.X R7, R4, UR15, R7, 0x3, P1 ;  /* 0x0000000f04077c11 */ /* 0x000fe200088f1c07 */
[----:B------:R-:W-:-:S12]  /*0ba0*/  ULEA.HI.X UR5, UR5, UR11, UR6, 0x3, UP0 ;  /* 0x0000000b05057291 */ /* 0x000fd800080f1c06 */
.L_x_5:
[----:B------:R-:W-:Y:S02]  /*0bb0*/  IMAD.U32 R4, RZ, RZ, UR7 ;  /* 0x00000007ff047e24 */ /* 0x000fe4000f8e00ff */
[----:B------:R-:W-:Y:S02]  /*0bc0*/  IMAD.U32 R5, RZ, RZ, UR5 ;  /* 0x00000005ff057e24 */ /* 0x000fe4000f8e00ff */
[----:B------:R-:W-:Y:S02]  /*0bd0*/  IMAD.MOV.U32 R2, RZ, RZ, R6 ;  /* 0x000000ffff027224 */ /* 0x000fe400078e0006 */
[----:B------:R-:W-:Y:S02]  /*0be0*/  IMAD.MOV.U32 R3, RZ, RZ, R7 ;  /* 0x000000ffff037224 */ /* 0x000fe400078e0007 */
[----:B------:R-:W2:Y:S04]  /*0bf0*/  LDG.E.64 R4, desc[UR12][R4.64] ;  /* 0x0000000c04047981 */ /* 0x000ea8000c1e1b00 */
[----:B------:R-:W2:Y:S01]  /*0c00*/  LDG.E.64 R2, desc[UR12][R2.64] ;  /* 0x0000000c02027981 */ /* 0x000ea2000c1e1b00 */
[----:B------:R-:W-:-:S04]  /*0c10*/  UIADD3 UR8, UP0, UPT, UR8, -0x1, URZ ;  /* 0xffffffff08087890 */ /* 0x000fc8000ff1e0ff */
[----:B------:R-:W-:Y:S02]  /*0c20*/  UIADD3.X UR4, UPT, UPT, UR4, -0x1, URZ, UP0, !UPT ;  /* 0xffffffff04047890 */ /* 0x000fe400087fe4ff */
[----:B------:R-:W-:-:S04]  /*0c30*/  UISETP.NE.U32.AND UP0, UPT, UR8, URZ, UPT ;  /* 0x000000ff0800728c */ /* 0x000fc8000bf05070 */
[----:B------:R-:W-:Y:S01]  /*0c40*/  UISETP.NE.AND.EX UP0, UPT, UR4, URZ, UPT, UP0 ;  /* 0x000000ff0400728c */ /* 0x000fe2000bf05300 */
[----:B------:R-:W-:Y:S01]  /*0c50*/  IADD3 R6, P0, PT, R6, 0x8, RZ ;  /* 0x0000000806067810 */ /* 0x000fe20007f1e0ff */
[----:B------:R-:W-:-:S04]  /*0c60*/  UIADD3 UR7, UP1, UPT, UR7, 0x8, URZ ;  /* 0x0000000807077890 */ /* 0x000fc8000ff3e0ff */
[----:B------:R-:W-:Y:S01]  /*0c70*/  IMAD.X R7, RZ, RZ, R7, P0 ;  /* 0x000000ffff077224 */ /* 0x000fe200000e0607 */
[----:B------:R-:W-:Y:S01]  /*0c80*/  UIADD3.X UR5, UPT, UPT, URZ, UR5, URZ, UP1, !UPT ;  /* 0x00000005ff057290 */ /* 0x000fe20008ffe4ff */
[----:B--2---:R-:W-:Y:S01]  /*0c90*/  DFMA R8, R2, R4, R8 ;  /* 0x000000040208722b */ /* 0x004fe20000000008 */
[----:B------:R-:W-:Y:S10]  /*0ca0*/  BRA.U UP0, `(.L_x_5) ;  /* 0xfffffffd00c07547 */ /* 0x000ff4000b83ffff */
.L_x_0:
[----:B------:R-:W0:Y:S02]  /*0cb0*/  LDCU.64 UR4, c[0x0][0x380] ;  /* 0x00007000ff0477ac */ /* 0x000e240008000a00 */
[----:B0-----:R-:W-:-:S04]  /*0cc0*/  LEA R2, P0, R0, UR4, 0x3 ;  /* 0x0000000400027c11 */ /* 0x001fc8000f8018ff */
[----:B------:R-:W-:-:S05]  /*0cd0*/  LEA.HI.X R3, R0, UR5, R13, 0x3, P0 ;  /* 0x0000000500037c11 */ /* 0x000fca00080f1c0d */
[----:B------:R-:W-:Y:S01]  /*0ce0*/  STG.E.64 desc[UR12][R2.64], R8 ;  /* 0x0000000802007986 */ /* 0x000fe2000c101b0c */
[----:B------:R-:W-:Y:S05]  /*0cf0*/  EXIT ;  /* 0x000000000000794d */ /* 0x000fea0003800000 */
.L_x_6:
[----:B------:R-:W-:-:S00]  /*0d00*/  BRA `(.L_x_6) ;  /* 0xfffffffc00fc7947 */ /* 0x000fc0000383ffff */
[----:B------:R-:W-:-:S00]  /*0d10*/  NOP ;  /* 0x0000000000007918 */ /* 0x000fc00000000000 */
        /* <DEDUP_REMOVED lines=14> */
.L_x_7:


//--------------------- .nv.shared.reserved.0     --------------------------
	.section	.nv.shared.reserved.0,"aw",@nobits
	.weak		__nv_reservedSMEM_offset_0_alias
	.size		__nv_reservedSMEM_offset_0_alias, 0, 64
	.other		__nv_reservedSMEM_offset_0_alias,@"STO_CUDA_RESERVED_SHARED STV_DEFAULT"
__nv_reservedSMEM_offset_0_alias:
	.zero		0
	.zero		64


//--------------------- .nv.constant0._Z13matvec_kernelPdS_S_ll --------------------------
	.section	.nv.constant0._Z13matvec_kernelPdS_S_ll,"a",@progbits
	.sectionflags	@""
	.align	4
.nv.constant0._Z13matvec_kernelPdS_S_ll:
	.zero		936


//--------------------- SYMBOLS --------------------------

	.type		.nv.reservedSmem.offset0,@object
	.size		.nv.reservedSmem.offset0,0x4
